	.headerflags	@"EF_CUDA_TEXMODE_UNIFIED EF_CUDA_64BIT_ADDRESS EF_CUDA_ACCELERATORS EF_CUDA_SM90 EF_CUDA_VIRTUAL_SM(EF_CUDA_SM90)"
	.elftype	@"ET_EXEC"


//--------------------- .nv.info                  --------------------------
	.section	.nv.info,"",@"SHT_CUDA_INFO"
	.align	4


	//----- nvinfo : EIATTR_REGCOUNT
	.align		4
        /*0000*/ 	.byte	0x04, 0x2f
        /*0002*/ 	.short	(.L_3 - .L_2)
	.align		4
.L_2:
        /*0004*/ 	.word	index@(triton_poi_fused__native_batch_norm_legit_no_training_add_convolution_relu_9)
        /*0008*/ 	.word	0x0000001e


	//----- nvinfo : EIATTR_MIN_STACK_SIZE
	.align		4
.L_3:
        /*000c*/ 	.byte	0x04, 0x12
        /*000e*/ 	.short	(.L_5 - .L_4)
	.align		4
.L_4:
        /*0010*/ 	.word	index@(triton_poi_fused__native_batch_norm_legit_no_training_add_convolution_relu_9)
        /*0014*/ 	.word	0x00000000


	//----- nvinfo : EIATTR_FRAME_SIZE
	.align		4
.L_5:
        /*0018*/ 	.byte	0x04, 0x11
        /*001a*/ 	.short	(.L_7 - .L_6)
	.align		4
.L_6:
        /*001c*/ 	.word	index@(triton_poi_fused__native_batch_norm_legit_no_training_add_convolution_relu_9)
        /*0020*/ 	.word	0x00000000


	//----- nvinfo : EIATTR_MIN_STACK_SIZE
	.align		4
.L_7:
        /*0024*/ 	.byte	0x04, 0x12
        /*0026*/ 	.short	(.L_9 - .L_8)
	.align		4
.L_8:
        /*0028*/ 	.word	index@(triton_poi_fused__native_batch_norm_legit_no_training_add_convolution_relu_9)
        /*002c*/ 	.word	0x00000000
.L_9:


//--------------------- .nv.info.triton_poi_fused__native_batch_norm_legit_no_training_add_convolution_relu_9 --------------------------
	.section	.nv.info.triton_poi_fused__native_batch_norm_legit_no_training_add_convolution_relu_9,"",@"SHT_CUDA_INFO"
	.sectionflags	@""
	.align	4


	//----- nvinfo : EIATTR_CUDA_API_VERSION
	.align		4
        /*0000*/ 	.byte	0x04, 0x37
        /*0002*/ 	.short	(.L_11 - .L_10)
.L_10:
        /*0004*/ 	.word	0x0000007c


	//----- nvinfo : EIATTR_KPARAM_INFO
	.align		4
.L_11:
        /*0008*/ 	.byte	0x04, 0x17
        /*000a*/ 	.short	(.L_13 - .L_12)
.L_12:
        /*000c*/ 	.word	0x00000000
        /*0010*/ 	.short	0x000c
        /*0012*/ 	.short	0x0060
        /*0014*/ 	.byte	0x00, 0xf0, 0x11, 0x00


	//----- nvinfo : EIATTR_KPARAM_INFO
	.align		4
.L_13:
        /*0018*/ 	.byte	0x04, 0x17
        /*001a*/ 	.short	(.L_15 - .L_14)
.L_14:
        /*001c*/ 	.word	0x00000000
        /*0020*/ 	.short	0x000b
        /*0022*/ 	.short	0x0058
        /*0024*/ 	.byte	0x00, 0xf4, 0x21, 0x00


	//----- nvinfo : EIATTR_KPARAM_INFO
	.align		4
.L_15:
        /*0028*/ 	.byte	0x04, 0x17
        /*002a*/ 	.short	(.L_17 - .L_16)
.L_16:
        /*002c*/ 	.word	0x00000000
        /*0030*/ 	.short	0x000a
        /*0032*/ 	.short	0x0050
        /*0034*/ 	.byte	0x00, 0xf4, 0x21, 0x00


	//----- nvinfo : EIATTR_KPARAM_INFO
	.align		4
.L_17:
        /*0038*/ 	.byte	0x04, 0x17
        /*003a*/ 	.short	(.L_19 - .L_18)
.L_18:
        /*003c*/ 	.word	0x00000000
        /*0040*/ 	.short	0x0009
        /*0042*/ 	.short	0x0048
        /*0044*/ 	.byte	0x00, 0xf4, 0x21, 0x00


	//----- nvinfo : EIATTR_KPARAM_INFO
	.align		4
.L_19:
        /*0048*/ 	.byte	0x04, 0x17
        /*004a*/ 	.short	(.L_21 - .L_20)
.L_20:
        /*004c*/ 	.word	0x00000000
        /*0050*/ 	.short	0x0008
        /*0052*/ 	.short	0x0040
        /*0054*/ 	.byte	0x00, 0xf4, 0x21, 0x00


	//----- nvinfo : EIATTR_KPARAM_INFO
	.align		4
.L_21:
        /*0058*/ 	.byte	0x04, 0x17
        /*005a*/ 	.short	(.L_23 - .L_22)
.L_22:
        /*005c*/ 	.word	0x00000000
        /*0060*/ 	.short	0x0007
        /*0062*/ 	.short	0x0038
        /*0064*/ 	.byte	0x00, 0xf4, 0x21, 0x00


	//----- nvinfo : EIATTR_KPARAM_INFO
	.align		4
.L_23:
        /*0068*/ 	.byte	0x04, 0x17
        /*006a*/ 	.short	(.L_25 - .L_24)
.L_24:
        /*006c*/ 	.word	0x00000000
        /*0070*/ 	.short	0x0006
        /*0072*/ 	.short	0x0030
        /*0074*/ 	.byte	0x00, 0xf4, 0x21, 0x00


	//----- nvinfo : EIATTR_KPARAM_INFO
	.align		4
.L_25:
        /*0078*/ 	.byte	0x04, 0x17
        /*007a*/ 	.short	(.L_27 - .L_26)
.L_26:
        /*007c*/ 	.word	0x00000000
        /*0080*/ 	.short	0x0005
        /*0082*/ 	.short	0x0028
        /*0084*/ 	.byte	0x00, 0xf4, 0x21, 0x00


	//----- nvinfo : EIATTR_KPARAM_INFO
	.align		4
.L_27:
        /*0088*/ 	.byte	0x04, 0x17
        /*008a*/ 	.short	(.L_29 - .L_28)
.L_28:
        /*008c*/ 	.word	0x00000000
        /*0090*/ 	.short	0x0004
        /*0092*/ 	.short	0x0020
        /*0094*/ 	.byte	0x00, 0xf4, 0x21, 0x00


	//----- nvinfo : EIATTR_KPARAM_INFO
	.align		4
.L_29:
        /*0098*/ 	.byte	0x04, 0x17
        /*009a*/ 	.short	(.L_31 - .L_30)
.L_30:
        /*009c*/ 	.word	0x00000000
        /*00a0*/ 	.short	0x0003
        /*00a2*/ 	.short	0x0018
        /*00a4*/ 	.byte	0x00, 0xf4, 0x21, 0x00


	//----- nvinfo : EIATTR_KPARAM_INFO
	.align		4
.L_31:
        /*00a8*/ 	.byte	0x04, 0x17
        /*00aa*/ 	.short	(.L_33 - .L_32)
.L_32:
        /*00ac*/ 	.word	0x00000000
        /*00b0*/ 	.short	0x0002
        /*00b2*/ 	.short	0x0010
        /*00b4*/ 	.byte	0x00, 0xf4, 0x21, 0x00


	//----- nvinfo : EIATTR_KPARAM_INFO
	.align		4
.L_33:
        /*00b8*/ 	.byte	0x04, 0x17
        /*00ba*/ 	.short	(.L_35 - .L_34)
.L_34:
        /*00bc*/ 	.word	0x00000000
        /*00c0*/ 	.short	0x0001
        /*00c2*/ 	.short	0x0008
        /*00c4*/ 	.byte	0x00, 0xf4, 0x21, 0x00


	//----- nvinfo : EIATTR_KPARAM_INFO
	.align		4
.L_35:
        /*00c8*/ 	.byte	0x04, 0x17
        /*00ca*/ 	.short	(.L_37 - .L_36)
.L_36:
        /*00cc*/ 	.word	0x00000000
        /*00d0*/ 	.short	0x0000
        /*00d2*/ 	.short	0x0000
        /*00d4*/ 	.byte	0x00, 0xf4, 0x21, 0x00


	//----- nvinfo : EIATTR_SPARSE_MMA_MASK
	.align		4
.L_37:
        /*00d8*/ 	.byte	0x03, 0x50
        /*00da*/ 	.short	0x0000


	//----- nvinfo : EIATTR_MAXREG_COUNT
	.align		4
        /*00dc*/ 	.byte	0x03, 0x1b
        /*00de*/ 	.short	0x00ff


	//----- nvinfo : EIATTR_EXIT_INSTR_OFFSETS
	.align		4
        /*00e0*/ 	.byte	0x04, 0x1c
        /*00e2*/ 	.short	(.L_39 - .L_38)


	//   ....[0]....
.L_38:
        /*00e4*/ 	.word	0x000005c0


	//----- nvinfo : EIATTR_REQNTID
	.align		4
.L_39:
        /*00e8*/ 	.byte	0x04, 0x10
        /*00ea*/ 	.short	(.L_41 - .L_40)
.L_40:
        /*00ec*/ 	.word	0x00000080
        /*00f0*/ 	.word	0x00000001
        /*00f4*/ 	.word	0x00000001


	//----- nvinfo : EIATTR_CBANK_PARAM_SIZE
	.align		4
.L_41:
        /*00f8*/ 	.byte	0x03, 0x19
        /*00fa*/ 	.short	0x0064


	//----- nvinfo : EIATTR_PARAM_CBANK
	.align		4
        /*00fc*/ 	.byte	0x04, 0x0a
        /*00fe*/ 	.short	(.L_43 - .L_42)
	.align		4
.L_42:
        /*0100*/ 	.word	index@(.nv.constant0.triton_poi_fused__native_batch_norm_legit_no_training_add_convolution_relu_9)
        /*0104*/ 	.short	0x0210
        /*0106*/ 	.short	0x0064


	//----- nvinfo : EIATTR_SW_WAR
	.align		4
.L_43:
        /*0108*/ 	.byte	0x04, 0x36
        /*010a*/ 	.short	(.L_45 - .L_44)
.L_44:
        /*010c*/ 	.word	0x00000008
.L_45:


//--------------------- .nv.callgraph             --------------------------
	.section	.nv.callgraph,"",@"SHT_CUDA_CALLGRAPH"
	.align	4
	.sectionentsize	8
	.align		4
        /*0000*/ 	.word	0x00000000
	.align		4
        /*0004*/ 	.word	0xffffffff
	.align		4
        /*0008*/ 	.word	0x00000000
	.align		4
        /*000c*/ 	.word	0xfffffffe
	.align		4
        /*0010*/ 	.word	0x00000000
	.align		4
        /*0014*/ 	.word	0xfffffffd
	.align		4
        /*0018*/ 	.word	0x00000000
	.align		4
        /*001c*/ 	.word	0xfffffffc


//--------------------- .nv.constant4             --------------------------
	.section	.nv.constant4,"a",@progbits
	.align	8
	.align		8
.nv.constant4:
        /*0000*/ 	.dword	_$_str
	.align		8
        /*0008*/ 	.dword	_$_str_$_2


//--------------------- .text.triton_poi_fused__native_batch_norm_legit_no_training_add_convolution_relu_9 --------------------------
	.section	.text.triton_poi_fused__native_batch_norm_legit_no_training_add_convolution_relu_9,"ax",@progbits
	.align	128
        .global         triton_poi_fused__native_batch_norm_legit_no_training_add_convolution_relu_9
        .type           triton_poi_fused__native_batch_norm_legit_no_training_add_convolution_relu_9,@function
        .size           triton_poi_fused__native_batch_norm_legit_no_training_add_convolution_relu_9,(.L_x_1 - triton_poi_fused__native_batch_norm_legit_no_training_add_convolution_relu_9)
        .other          triton_poi_fused__native_batch_norm_legit_no_training_add_convolution_relu_9,@"STO_CUDA_ENTRY STV_DEFAULT"
triton_poi_fused__native_batch_norm_legit_no_training_add_convolution_relu_9:
.text.triton_poi_fused__native_batch_norm_legit_no_training_add_convolution_relu_9:
[----:B------:R-:W-:Y:S01]  /*0000*/  LDC R1, c[0x0][0x28] ;  /* 0x00000a00ff017b82 */ /* 0x000fe20000000800 */
[----:B------:R-:W1:Y:S07]  /*0010*/  S2R R0, SR_TID.X ;  /* 0x0000000000007919 */ /* 0x000e6e0000002100 */
[----:B------:R-:W2:Y:S01]  /*0020*/  LDC.64 R8, c[0x0][0x258] ;  /* 0x00009600ff087b82 */ /* 0x000ea20000000a00 */
[----:B------:R-:W-:Y:S01]  /*0030*/  ULDC.64 UR4, c[0x0][0x208] ;  /* 0x0000820000047ab9 */ /* 0x000fe20000000a00 */
[----:B------:R-:W3:Y:S06]  /*0040*/  S2R R3, SR_CTAID.X ;  /* 0x0000000000037919 */ /* 0x000eec0000002500 */
[----:B------:R-:W4:Y:S08]  /*0050*/  LDC.64 R24, c[0x0][0x220] ;  /* 0x00008800ff187b82 */ /* 0x000f300000000a00 */
[----:B------:R-:W5:Y:S08]  /*0060*/  LDC.64 R26, c[0x0][0x210] ;  /* 0x00008400ff1a7b82 */ /* 0x000f700000000a00 */
[----:B------:R-:W4:Y:S01]  /*0070*/  LDC.64 R22, c[0x0][0x250] ;  /* 0x00009400ff167b82 */ /* 0x000f220000000a00 */
[----:B-1----:R-:W-:-:S07]  /*0080*/  SHF.L.U32 R0, R0, 0x1, RZ ;  /* 0x0000000100007819 */ /* 0x002fce00000006ff */
[----:B------:R-:W1:Y:S01]  /*0090*/  LDC.64 R20, c[0x0][0x228] ;  /* 0x00008a00ff147b82 */ /* 0x000e620000000a00 */
[----:B---3--:R-:W-:Y:S02]  /*00a0*/  SHF.R.S32.HI R5, RZ, 0x17, R3 ;  /* 0x00000017ff057819 */ /* 0x008fe40000011403 */
[----:B------:R-:W-:Y:S02]  /*00b0*/  LOP3.LUT R0, R0, 0xfe, RZ, 0xc0, !PT ;  /* 0x000000fe00007812 */ /* 0x000fe400078ec0ff */
[----:B------:R-:W-:-:S03]  /*00c0*/  SGXT R5, R5, 0x1 ;  /* 0x000000010505781a */ /* 0x000fc60000000200 */
[----:B------:R-:W3:Y:S01]  /*00d0*/  LDC.64 R14, c[0x0][0x248] ;  /* 0x00009200ff0e7b82 */ /* 0x000ee20000000a00 */
[----:B------:R-:W-:-:S04]  /*00e0*/  LEA R16, R3, R0, 0x8 ;  /* 0x0000000003107211 */ /* 0x000fc800078e40ff */
[----:B------:R-:W-:-:S03]  /*00f0*/  LEA.HI R5, R5, R16, RZ, 0x6 ;  /* 0x0000001005057211 */ /* 0x000fc600078f30ff */
[----:B------:R-:W1:Y:S01]  /*0100*/  LDC.64 R2, c[0x0][0x230] ;  /* 0x00008c00ff027b82 */ /* 0x000e620000000a00 */
[----:B------:R-:W-:-:S04]  /*0110*/  SHF.R.S32.HI R5, RZ, 0x6, R5 ;  /* 0x00000006ff057819 */ /* 0x000fc80000011405 */
[----:B------:R-:W-:-:S03]  /*0120*/  LEA.HI R0, R5, R5, RZ, 0x5 ;  /* 0x0000000505007211 */ /* 0x000fc600078f28ff */
[----:B------:R-:W3:Y:S01]  /*0130*/  LDC.64 R12, c[0x0][0x238] ;  /* 0x00008e00ff0c7b82 */ /* 0x000ee20000000a00 */
[----:B------:R-:W-:-:S04]  /*0140*/  LOP3.LUT R0, R0, 0xffffffe0, RZ, 0xc0, !PT ;  /* 0xffffffe000007812 */ /* 0x000fc800078ec0ff */
[----:B------:R-:W-:-:S03]  /*0150*/  IADD3 R19, R5, -R0, RZ ;  /* 0x8000000005137210 */ /* 0x000fc60007ffe0ff */
[----:B------:R-:W3:Y:S02]  /*0160*/  LDC.64 R10, c[0x0][0x260] ;  /* 0x00009800ff0a7b82 */ /* 0x000ee40000000a00 */
[----:B--2---:R-:W-:-:S05]  /*0170*/  IMAD.WIDE R8, R19, 0x4, R8 ;  /* 0x0000000413087825 */ /* 0x004fca00078e0208 */
[----:B------:R-:W2:Y:S01]  /*0180*/  LDG.E.EL R17, desc[UR4][R8.64] ;  /* 0x0000000408117981 */ /* 0x000ea2000c2e1900 */
[C---:B01----:R-:W-:Y:S01]  /*0190*/  IMAD.WIDE R2, R19.reuse, 0x4, R2 ;  /* 0x0000000413027825 */ /* 0x043fe200078e0202 */
[----:B------:R-:W0:Y:S04]  /*01a0*/  LDC.64 R6, c[0x0][0x240] ;  /* 0x00009000ff067b82 */ /* 0x000e280000000a00 */
[----:B------:R5:W2:Y:S04]  /*01b0*/  LDG.E.EL R0, desc[UR4][R2.64] ;  /* 0x0000000402007981 */ /* 0x000aa8000c2e1900 */
[----:B------:R-:W1:Y:S01]  /*01c0*/  LDC.64 R4, c[0x0][0x268] ;  /* 0x00009a00ff047b82 */ /* 0x000e620000000a00 */
[----:B----4-:R-:W-:-:S04]  /*01d0*/  IMAD.WIDE R24, R19, 0x4, R24 ;  /* 0x0000000413187825 */ /* 0x010fc800078e0218 */
[C---:B-----5:R-:W-:Y:S01]  /*01e0*/  IMAD.WIDE R2, R16.reuse, 0x4, R26 ;  /* 0x0000000410027825 */ /* 0x060fe200078e021a */
[----:B------:R-:W4:Y:S03]  /*01f0*/  LDG.E.EL R18, desc[UR4][R24.64] ;  /* 0x0000000418127981 */ /* 0x000f26000c2e1900 */
[C---:B------:R-:W-:Y:S01]  /*0200*/  IMAD.WIDE R22, R19.reuse, 0x4, R22 ;  /* 0x0000000413167825 */ /* 0x040fe200078e0216 */
[----:B------:R-:W4:Y:S03]  /*0210*/  LDG.E.64 R8, desc[UR4][R2.64] ;  /* 0x0000000402087981 */ /* 0x000f26000c1e1b00 */
[----:B------:R-:W-:Y:S02]  /*0220*/  IMAD.WIDE R20, R19, 0x4, R20 ;  /* 0x0000000413147825 */ /* 0x000fe400078e0214 */
[----:B------:R-:W5:Y:S02]  /*0230*/  LDG.E.EL R22, desc[UR4][R22.64] ;  /* 0x0000000416167981 */ /* 0x000f64000c2e1900 */
[----:B---3--:R-:W-:-:S02]  /*0240*/  IMAD.WIDE R14, R16, 0x4, R14 ;  /* 0x00000004100e7825 */ /* 0x008fc400078e020e */
[----:B------:R-:W3:Y:S02]  /*0250*/  LDG.E.EL R20, desc[UR4][R20.64] ;  /* 0x0000000414147981 */ /* 0x000ee4000c2e1900 */
[C---:B------:R-:W-:Y:S02]  /*0260*/  IMAD.WIDE R12, R19.reuse, 0x4, R12 ;  /* 0x00000004130c7825 */ /* 0x040fe400078e020c */
[----:B------:R-:W5:Y:S02]  /*0270*/  LDG.E.64 R14, desc[UR4][R14.64] ;  /* 0x000000040e0e7981 */ /* 0x000f64000c1e1b00 */
[C---:B------:R-:W-:Y:S02]  /*0280*/  IMAD.WIDE R10, R19.reuse, 0x4, R10 ;  /* 0x00000004130a7825 */ /* 0x040fe400078e020a */
[----:B------:R-:W3:Y:S02]  /*0290*/  LDG.E.EL R12, desc[UR4][R12.64] ;  /* 0x000000040c0c7981 */ /* 0x000ee4000c2e1900 */
[----:B0-----:R-:W-:-:S02]  /*02a0*/  IMAD.WIDE R6, R19, 0x4, R6 ;  /* 0x0000000413067825 */ /* 0x001fc400078e0206 */
[----:B------:R-:W3:Y:S02]  /*02b0*/  LDG.E.EL R10, desc[UR4][R10.64] ;  /* 0x000000040a0a7981 */ /* 0x000ee4000c2e1900 */
[----:B-1----:R-:W-:Y:S02]  /*02c0*/  IMAD.WIDE R4, R19, 0x4, R4 ;  /* 0x0000000413047825 */ /* 0x002fe400078e0204 */
[----:B------:R0:W3:Y:S04]  /*02d0*/  LDG.E.EL R7, desc[UR4][R6.64] ;  /* 0x0000000406077981 */ /* 0x0000e8000c2e1900 */
[----:B------:R1:W3:Y:S01]  /*02e0*/  LDG.E.EL R19, desc[UR4][R4.64] ;  /* 0x0000000404137981 */ /* 0x0002e2000c2e1900 */
[----:B0-----:R-:W-:Y:S01]  /*02f0*/  HFMA2.MMA R6, -RZ, RZ, 1.625, 0 ;  /* 0x3e800000ff067435 */ /* 0x001fe200000001ff */
[----:B-1----:R-:W0:Y:S02]  /*0300*/  LDC.64 R4, c[0x0][0x218] ;  /* 0x00008600ff047b82 */ /* 0x002e240000000a00 */
[----:B0-----:R-:W-:-:S04]  /*0310*/  IMAD.WIDE R4, R16, 0x4, R4 ;  /* 0x0000000410047825 */ /* 0x001fc800078e0204 */
[----:B--2---:R-:W-:Y:S01]  /*0320*/  FADD R17, R17, 9.9999997473787516356e-06 ;  /* 0x3727c5ac11117421 */ /* 0x004fe20000000000 */
[----:B------:R-:W-:-:S03]  /*0330*/  FADD R0, R0, 9.9999997473787516356e-06 ;  /* 0x3727c5ac00007421 */ /* 0x000fc60000000000 */
[----:B------:R-:W0:Y:S08]  /*0340*/  MUFU.SQRT R23, R17 ;  /* 0x0000001100177308 */ /* 0x000e300000002000 */
[----:B------:R-:W1:Y:S01]  /*0350*/  MUFU.SQRT R21, R0 ;  /* 0x0000000000157308 */ /* 0x000e620000002000 */
[C---:B0-----:R-:W-:Y:S02]  /*0360*/  FSETP.GT.AND P1, PT, R23.reuse, 8.50705917302346158658e+37, PT ;  /* 0x7e8000001700780b */ /* 0x041fe40003f24000 */
[----:B------:R-:W-:-:S02]  /*0370*/  FSETP.GEU.AND P3, PT, R23, 1.175494350822287508e-38, PT ;  /* 0x008000001700780b */ /* 0x000fc40003f6e000 */
[C---:B-1----:R-:W-:Y:S02]  /*0380*/  FSETP.GT.AND P0, PT, R21.reuse, 8.50705917302346158658e+37, PT ;  /* 0x7e8000001500780b */ /* 0x042fe40003f04000 */
[----:B------:R-:W-:-:S07]  /*0390*/  FSETP.GEU.AND P2, PT, R21, 1.175494350822287508e-38, PT ;  /* 0x008000001500780b */ /* 0x000fce0003f4e000 */
[----:B------:R-:W-:-:S04]  /*03a0*/  @P1 FMUL R23, R23, 0.25 ;  /* 0x3e80000017171820 */ /* 0x000fc80000400000 */
[----:B------:R-:W-:Y:S01]  /*03b0*/  @!P3 FMUL R23, R23, 16777216 ;  /* 0x4b8000001717b820 */ /* 0x000fe20000400000 */
[----:B------:R-:W-:-:S04]  /*03c0*/  @P0 FMUL R21, R21, 0.25 ;  /* 0x3e80000015150820 */ /* 0x000fc80000400000 */
[----:B------:R-:W-:Y:S01]  /*03d0*/  @!P2 FMUL R21, R21, 16777216 ;  /* 0x4b8000001515a820 */ /* 0x000fe20000400000 */
[----:B------:R-:W0:Y:S01]  /*03e0*/  MUFU.RCP R23, R23 ;  /* 0x0000001700177308 */ /* 0x000e220000001000 */
[----:B------:R-:W-:-:S07]  /*03f0*/  FSEL R0, R6, 1, P0 ;  /* 0x3f80000006007808 */ /* 0x000fce0000000000 */
[----:B------:R-:W1:Y:S01]  /*0400*/  MUFU.RCP R21, R21 ;  /* 0x0000001500157308 */ /* 0x000e620000001000 */
[----:B------:R-:W-:Y:S01]  /*0410*/  FSEL R6, R6, 1, P1 ;  /* 0x3f80000006067808 */ /* 0x000fe20000800000 */
[----:B------:R-:W-:Y:S01]  /*0420*/  @!P2 FMUL R0, R0, 16777216 ;  /* 0x4b8000000000a820 */ /* 0x000fe20000400000 */
[--C-:B----4-:R-:W-:Y:S01]  /*0430*/  FADD R8, R8, R18.reuse ;  /* 0x0000001208087221 */ /* 0x110fe20000000000 */
[----:B------:R-:W-:Y:S02]  /*0440*/  FADD R9, R9, R18 ;  /* 0x0000001209097221 */ /* 0x000fe40000000000 */
[----:B------:R-:W-:Y:S01]  /*0450*/  @!P3 FMUL R6, R6, 16777216 ;  /* 0x4b8000000606b820 */ /* 0x000fe20000400000 */
[----:B-----5:R-:W-:Y:S01]  /*0460*/  FADD R13, R14, -R22 ;  /* 0x800000160e0d7221 */ /* 0x020fe20000000000 */
[C---:B---3--:R-:W-:Y:S01]  /*0470*/  FADD R11, -R20.reuse, R8 ;  /* 0x00000008140b7221 */ /* 0x048fe20000000100 */
[----:B------:R-:W-:Y:S01]  /*0480*/  FADD R17, R15, -R22 ;  /* 0x800000160f117221 */ /* 0x000fe20000000000 */
[----:B0-----:R-:W-:Y:S01]  /*0490*/  FMUL R6, R23, R6 ;  /* 0x0000000617067220 */ /* 0x001fe20000400000 */
[----:B------:R-:W-:Y:S01]  /*04a0*/  FADD R15, -R20, R9 ;  /* 0x00000009140f7221 */ /* 0x000fe20000000100 */
[----:B-1----:R-:W-:-:S02]  /*04b0*/  FMUL R0, R21, R0 ;  /* 0x0000000015007220 */ /* 0x002fc40000400000 */
[C---:B------:R-:W-:Y:S01]  /*04c0*/  FMUL R13, R6.reuse, R13 ;  /* 0x0000000d060d7220 */ /* 0x040fe20000400000 */
[----:B------:R-:W-:Y:S01]  /*04d0*/  FMUL R14, R6, R17 ;  /* 0x00000011060e7220 */ /* 0x000fe20000400000 */
[C---:B------:R-:W-:Y:S01]  /*04e0*/  FMUL R11, R0.reuse, R11 ;  /* 0x0000000b000b7220 */ /* 0x040fe20000400000 */
[----:B------:R-:W-:Y:S01]  /*04f0*/  FMUL R6, R0, R15 ;  /* 0x0000000f00067220 */ /* 0x000fe20000400000 */
[----:B------:R-:W-:Y:S02]  /*0500*/  FFMA R13, R10, R13, R19 ;  /* 0x0000000d0a0d7223 */ /* 0x000fe40000000013 */
[----:B------:R-:W-:Y:S01]  /*0510*/  FFMA R0, R12, R11, R7 ;  /* 0x0000000b0c007223 */ /* 0x000fe20000000007 */
[----:B------:R-:W-:Y:S01]  /*0520*/  FFMA R14, R10, R14, R19 ;  /* 0x0000000e0a0e7223 */ /* 0x000fe20000000013 */
[----:B------:R-:W-:-:S03]  /*0530*/  FFMA R7, R12, R6, R7 ;  /* 0x000000060c077223 */ /* 0x000fc60000000007 */
[----:B------:R-:W-:Y:S01]  /*0540*/  FSETP.GEU.AND P0, PT, R0, -R13, PT ;  /* 0x8000000d0000720b */ /* 0x000fe20003f0e000 */
[----:B------:R-:W-:Y:S01]  /*0550*/  FADD R0, R13, R0 ;  /* 0x000000000d007221 */ /* 0x000fe20000000000 */
[----:B------:R-:W-:Y:S01]  /*0560*/  FADD R6, R14, R7 ;  /* 0x000000070e067221 */ /* 0x000fe20000000000 */
[----:B------:R-:W-:-:S03]  /*0570*/  FSETP.GEU.AND P1, PT, R7, -R14, PT ;  /* 0x8000000e0700720b */ /* 0x000fc60003f2e000 */
[----:B------:R-:W-:Y:S02]  /*0580*/  FSEL R10, R0, RZ, P0 ;  /* 0x000000ff000a7208 */ /* 0x000fe40000000000 */
[----:B------:R-:W-:Y:S01]  /*0590*/  FSEL R11, R6, RZ, P1 ;  /* 0x000000ff060b7208 */ /* 0x000fe20000800000 */
[----:B------:R-:W-:Y:S04]  /*05a0*/  STG.E.64 desc[UR4][R2.64], R8 ;  /* 0x0000000802007986 */ /* 0x000fe8000c101b04 */
[----:B------:R-:W-:Y:S01]  /*05b0*/  STG.E.64 desc[UR4][R4.64], R10 ;  /* 0x0000000a04007986 */ /* 0x000fe2000c101b04 */
[----:B------:R-:W-:Y:S05]  /*05c0*/  EXIT ;  /* 0x000000000000794d */ /* 0x000fea0003800000 */
.L_x_0:
[----:B------:R-:W-:-:S00]  /*05d0*/  BRA `(.L_x_0) ;  /* 0xfffffffc00fc7947 */ /* 0x000fc0000383ffff */
[----:B------:R-:W-:-:S00]  /*05e0*/  NOP ;  /* 0x0000000000007918 */ /* 0x000fc00000000000 */
        /* <DEDUP_REMOVED lines=9> */
.L_x_1:


//--------------------- .nv.global.init           --------------------------
	.section	.nv.global.init,"aw",@progbits
.nv.global.init:
	.type		_$_str,@object
	.size		_$_str,(_$_str_$_2 - _$_str)
_$_str:
        /*0000*/ 	.byte	0x5f, 0x5f, 0x43, 0x55, 0x44, 0x41, 0x5f, 0x46, 0x54, 0x5a, 0x00
	.type		_$_str_$_2,@object
	.size		_$_str_$_2,(.L_1 - _$_str_$_2)
_$_str_$_2:
        /*000b*/ 	.byte	0x5f, 0x5f, 0x43, 0x55, 0x44, 0x41, 0x5f, 0x50, 0x52, 0x45, 0x43, 0x5f, 0x53, 0x51, 0x52, 0x54
        /*001b*/ 	.byte	0x00
.L_1:


//--------------------- .nv.constant0.triton_poi_fused__native_batch_norm_legit_no_training_add_convolution_relu_9 --------------------------
	.section	.nv.constant0.triton_poi_fused__native_batch_norm_legit_no_training_add_convolution_relu_9,"a",@progbits
	.sectionflags	@""
	.align	4
.nv.constant0.triton_poi_fused__native_batch_norm_legit_no_training_add_convolution_relu_9:
	.zero		628
